//
// Generated by NVIDIA NVVM Compiler
//
// Compiler Build ID: CL-36424714
// Cuda compilation tools, release 13.0, V13.0.88
// Based on NVVM 20.0.0
//

.version 9.0
.target sm_100
.address_size 64

	// .globl	_Z12addSubArray1PiS_ii

.visible .entry _Z12addSubArray1PiS_ii(
	.param .u64 .ptr .align 1 _Z12addSubArray1PiS_ii_param_0,
	.param .u64 .ptr .align 1 _Z12addSubArray1PiS_ii_param_1,
	.param .u32 _Z12addSubArray1PiS_ii_param_2,
	.param .u32 _Z12addSubArray1PiS_ii_param_3
)
{
	.reg .pred 	%p<10>;
	.reg .b32 	%r<121>;
	.reg .b64 	%rd<33>;

	ld.param.u64 	%rd8, [_Z12addSubArray1PiS_ii_param_0];
	ld.param.u64 	%rd9, [_Z12addSubArray1PiS_ii_param_1];
	ld.param.u32 	%r15, [_Z12addSubArray1PiS_ii_param_2];
	cvta.to.global.u64 	%rd1, %rd9;
	cvta.to.global.u64 	%rd2, %rd8;
	setp.lt.s32 	%p1, %r15, 1;
	@%p1 bra 	$L__BB0_12;
	mov.u32 	%r17, %ctaid.x;
	mov.u32 	%r18, %ntid.x;
	mov.u32 	%r19, %tid.x;
	mad.lo.s32 	%r20, %r17, %r18, %r19;
	mul.lo.s32 	%r21, %r20, %r15;
	shl.b32 	%r1, %r21, 1;
	and.b32  	%r2, %r15, 7;
	setp.lt.u32 	%p2, %r15, 8;
	mov.b32 	%r119, 0;
	@%p2 bra 	$L__BB0_4;
	and.b32  	%r119, %r15, 2147483640;
	neg.s32 	%r117, %r119;
	add.s64 	%rd32, %rd2, 16;
	mul.wide.u32 	%rd10, %r15, 4;
	add.s64 	%rd4, %rd1, %rd10;
	add.s64 	%rd5, %rd1, 16;
	mov.u32 	%r116, %r1;
$L__BB0_3:
	.pragma "nounroll";
	mul.wide.s32 	%rd11, %r116, 4;
	add.s64 	%rd12, %rd4, %rd11;
	add.s64 	%rd13, %rd5, %rd11;
	ld.global.u32 	%r22, [%rd32+-16];
	ld.global.u32 	%r23, [%rd13+-16];
	add.s32 	%r24, %r23, %r22;
	st.global.u32 	[%rd13+-16], %r24;
	ld.global.u32 	%r25, [%rd32+-16];
	ld.global.u32 	%r26, [%rd12];
	sub.s32 	%r27, %r26, %r25;
	st.global.u32 	[%rd12], %r27;
	ld.global.u32 	%r28, [%rd32+-12];
	ld.global.u32 	%r29, [%rd13+-12];
	add.s32 	%r30, %r29, %r28;
	st.global.u32 	[%rd13+-12], %r30;
	ld.global.u32 	%r31, [%rd32+-12];
	ld.global.u32 	%r32, [%rd12+4];
	sub.s32 	%r33, %r32, %r31;
	st.global.u32 	[%rd12+4], %r33;
	ld.global.u32 	%r34, [%rd32+-8];
	ld.global.u32 	%r35, [%rd13+-8];
	add.s32 	%r36, %r35, %r34;
	st.global.u32 	[%rd13+-8], %r36;
	ld.global.u32 	%r37, [%rd32+-8];
	ld.global.u32 	%r38, [%rd12+8];
	sub.s32 	%r39, %r38, %r37;
	st.global.u32 	[%rd12+8], %r39;
	ld.global.u32 	%r40, [%rd32+-4];
	ld.global.u32 	%r41, [%rd13+-4];
	add.s32 	%r42, %r41, %r40;
	st.global.u32 	[%rd13+-4], %r42;
	ld.global.u32 	%r43, [%rd32+-4];
	ld.global.u32 	%r44, [%rd12+12];
	sub.s32 	%r45, %r44, %r43;
	st.global.u32 	[%rd12+12], %r45;
	ld.global.u32 	%r46, [%rd32];
	ld.global.u32 	%r47, [%rd13];
	add.s32 	%r48, %r47, %r46;
	st.global.u32 	[%rd13], %r48;
	ld.global.u32 	%r49, [%rd32];
	ld.global.u32 	%r50, [%rd12+16];
	sub.s32 	%r51, %r50, %r49;
	st.global.u32 	[%rd12+16], %r51;
	ld.global.u32 	%r52, [%rd32+4];
	ld.global.u32 	%r53, [%rd13+4];
	add.s32 	%r54, %r53, %r52;
	st.global.u32 	[%rd13+4], %r54;
	ld.global.u32 	%r55, [%rd32+4];
	ld.global.u32 	%r56, [%rd12+20];
	sub.s32 	%r57, %r56, %r55;
	st.global.u32 	[%rd12+20], %r57;
	ld.global.u32 	%r58, [%rd32+8];
	ld.global.u32 	%r59, [%rd13+8];
	add.s32 	%r60, %r59, %r58;
	st.global.u32 	[%rd13+8], %r60;
	ld.global.u32 	%r61, [%rd32+8];
	ld.global.u32 	%r62, [%rd12+24];
	sub.s32 	%r63, %r62, %r61;
	st.global.u32 	[%rd12+24], %r63;
	ld.global.u32 	%r64, [%rd32+12];
	ld.global.u32 	%r65, [%rd13+12];
	add.s32 	%r66, %r65, %r64;
	st.global.u32 	[%rd13+12], %r66;
	ld.global.u32 	%r67, [%rd32+12];
	ld.global.u32 	%r68, [%rd12+28];
	sub.s32 	%r69, %r68, %r67;
	st.global.u32 	[%rd12+28], %r69;
	add.s32 	%r117, %r117, 8;
	add.s64 	%rd32, %rd32, 32;
	add.s32 	%r116, %r116, 8;
	setp.ne.s32 	%p3, %r117, 0;
	@%p3 bra 	$L__BB0_3;
$L__BB0_4:
	setp.eq.s32 	%p4, %r2, 0;
	@%p4 bra 	$L__BB0_12;
	and.b32  	%r10, %r15, 3;
	setp.lt.u32 	%p5, %r2, 4;
	@%p5 bra 	$L__BB0_7;
	mul.wide.u32 	%rd14, %r119, 4;
	add.s64 	%rd15, %rd2, %rd14;
	ld.global.u32 	%r70, [%rd15];
	add.s32 	%r71, %r119, %r1;
	mul.wide.s32 	%rd16, %r71, 4;
	add.s64 	%rd17, %rd1, %rd16;
	ld.global.u32 	%r72, [%rd17];
	add.s32 	%r73, %r72, %r70;
	st.global.u32 	[%rd17], %r73;
	ld.global.u32 	%r74, [%rd15];
	mul.wide.u32 	%rd18, %r15, 4;
	add.s64 	%rd19, %rd17, %rd18;
	ld.global.u32 	%r75, [%rd19];
	sub.s32 	%r76, %r75, %r74;
	st.global.u32 	[%rd19], %r76;
	ld.global.u32 	%r77, [%rd15+4];
	ld.global.u32 	%r78, [%rd17+4];
	add.s32 	%r79, %r78, %r77;
	st.global.u32 	[%rd17+4], %r79;
	ld.global.u32 	%r80, [%rd15+4];
	ld.global.u32 	%r81, [%rd19+4];
	sub.s32 	%r82, %r81, %r80;
	st.global.u32 	[%rd19+4], %r82;
	ld.global.u32 	%r83, [%rd15+8];
	ld.global.u32 	%r84, [%rd17+8];
	add.s32 	%r85, %r84, %r83;
	st.global.u32 	[%rd17+8], %r85;
	ld.global.u32 	%r86, [%rd15+8];
	ld.global.u32 	%r87, [%rd19+8];
	sub.s32 	%r88, %r87, %r86;
	st.global.u32 	[%rd19+8], %r88;
	ld.global.u32 	%r89, [%rd15+12];
	ld.global.u32 	%r90, [%rd17+12];
	add.s32 	%r91, %r90, %r89;
	st.global.u32 	[%rd17+12], %r91;
	ld.global.u32 	%r92, [%rd15+12];
	ld.global.u32 	%r93, [%rd19+12];
	sub.s32 	%r94, %r93, %r92;
	st.global.u32 	[%rd19+12], %r94;
	add.s32 	%r119, %r119, 4;
$L__BB0_7:
	setp.eq.s32 	%p6, %r10, 0;
	@%p6 bra 	$L__BB0_12;
	setp.eq.s32 	%p7, %r10, 1;
	@%p7 bra 	$L__BB0_10;
	mul.wide.u32 	%rd20, %r119, 4;
	add.s64 	%rd21, %rd2, %rd20;
	ld.global.u32 	%r95, [%rd21];
	add.s32 	%r96, %r119, %r1;
	mul.wide.s32 	%rd22, %r96, 4;
	add.s64 	%rd23, %rd1, %rd22;
	ld.global.u32 	%r97, [%rd23];
	add.s32 	%r98, %r97, %r95;
	st.global.u32 	[%rd23], %r98;
	ld.global.u32 	%r99, [%rd21];
	mul.wide.u32 	%rd24, %r15, 4;
	add.s64 	%rd25, %rd23, %rd24;
	ld.global.u32 	%r100, [%rd25];
	sub.s32 	%r101, %r100, %r99;
	st.global.u32 	[%rd25], %r101;
	ld.global.u32 	%r102, [%rd21+4];
	ld.global.u32 	%r103, [%rd23+4];
	add.s32 	%r104, %r103, %r102;
	st.global.u32 	[%rd23+4], %r104;
	ld.global.u32 	%r105, [%rd21+4];
	ld.global.u32 	%r106, [%rd25+4];
	sub.s32 	%r107, %r106, %r105;
	st.global.u32 	[%rd25+4], %r107;
	add.s32 	%r119, %r119, 2;
$L__BB0_10:
	and.b32  	%r108, %r15, 1;
	setp.eq.b32 	%p8, %r108, 1;
	not.pred 	%p9, %p8;
	@%p9 bra 	$L__BB0_12;
	mul.wide.u32 	%rd26, %r119, 4;
	add.s64 	%rd27, %rd2, %rd26;
	ld.global.u32 	%r109, [%rd27];
	add.s32 	%r110, %r119, %r1;
	mul.wide.s32 	%rd28, %r110, 4;
	add.s64 	%rd29, %rd1, %rd28;
	ld.global.u32 	%r111, [%rd29];
	add.s32 	%r112, %r111, %r109;
	st.global.u32 	[%rd29], %r112;
	ld.global.u32 	%r113, [%rd27];
	mul.wide.u32 	%rd30, %r15, 4;
	add.s64 	%rd31, %rd29, %rd30;
	ld.global.u32 	%r114, [%rd31];
	sub.s32 	%r115, %r114, %r113;
	st.global.u32 	[%rd31], %r115;
$L__BB0_12:
	ret;

}


// ===== COMPILED SASS (sm_100) =====

	.target	sm_100

	.elftype	@"ET_EXEC"


//--------------------- .note.nv.tkinfo           --------------------------
	.section	.note.nv.tkinfo,"",@"SHT_NOTE"
	.sectionflags	@"SHF_NOTE_NV_TKINFO"
	.tkinfo
        /*0018*/ 	.word	0x00000002
        /*0030*/ 	.string	""
        /*0030*/ 	.string	"ptxas"
        /*0030*/ 	.string	"Cuda compilation tools, release 13.0, V13.0.88"
        /*0030*/ 	.string	"Build cuda_13.0.r13.0/compiler.36424714_0"
        /*0030*/ 	.string	"-arch sm_100 -m 64 "



//--------------------- .note.nv.cuinfo           --------------------------
	.section	.note.nv.cuinfo,"",@"SHT_NOTE"
	.sectionflags	@"SHF_NOTE_NV_CUINFO"
        /*0018*/ 	.short	0x0002
        /*001a*/ 	.short	0x0064
        /*001c*/ 	.short	0x0082
	.zero		2


//--------------------- .nv.info                  --------------------------
	.section	.nv.info,"",@"SHT_CUDA_INFO"
	.align	4


	//----- nvinfo : EIATTR_REGCOUNT
	.align		4
        /*0000*/ 	.byte	0x04, 0x2f
        /*0002*/ 	.short	(.L_1 - .L_0)
	.align		4
.L_0:
        /*0004*/ 	.word	index@(_Z12addSubArray1PiS_ii)
        /*0008*/ 	.word	0x00000018


	//----- nvinfo : EIATTR_FRAME_SIZE
	.align		4
.L_1:
        /*000c*/ 	.byte	0x04, 0x11
        /*000e*/ 	.short	(.L_3 - .L_2)
	.align		4
.L_2:
        /*0010*/ 	.word	index@(_Z12addSubArray1PiS_ii)
        /*0014*/ 	.word	0x00000000


	//----- nvinfo : EIATTR_MIN_STACK_SIZE
	.align		4
.L_3:
        /*0018*/ 	.byte	0x04, 0x12
        /*001a*/ 	.short	(.L_5 - .L_4)
	.align		4
.L_4:
        /*001c*/ 	.word	index@(_Z12addSubArray1PiS_ii)
        /*0020*/ 	.word	0x00000000
.L_5:


//--------------------- .nv.compat                --------------------------
	.section	.nv.compat,"",@"SHT_CUDA_COMPAT_INFO"
	.align	4
        /*0000*/ 	.byte	0x02, 0x09, 0x00, 0x00, 0x02, 0x02, 0x01, 0x00, 0x02, 0x05, 0x05, 0x00, 0x03, 0x07, 0x01, 0x01
        /*0010*/ 	.byte	0x02, 0x03, 0x00, 0x00, 0x02, 0x06, 0x01, 0x00, 0x04, 0x0b, 0x08, 0x00, 0x09, 0x00, 0x00, 0x00
        /*0020*/ 	.byte	0x00, 0x00, 0x00, 0x00


//--------------------- .nv.info._Z12addSubArray1PiS_ii --------------------------
	.section	.nv.info._Z12addSubArray1PiS_ii,"",@"SHT_CUDA_INFO"
	.sectionflags	@""
	.align	4


	//----- nvinfo : EIATTR_CUDA_API_VERSION
	.align		4
        /*0000*/ 	.byte	0x04, 0x37
        /*0002*/ 	.short	(.L_7 - .L_6)
.L_6:
        /*0004*/ 	.word	0x00000082


	//----- nvinfo : EIATTR_KPARAM_INFO
	.align		4
.L_7:
        /*0008*/ 	.byte	0x04, 0x17
        /*000a*/ 	.short	(.L_9 - .L_8)
.L_8:
        /*000c*/ 	.word	0x00000000
        /*0010*/ 	.short	0x0003
        /*0012*/ 	.short	0x0014
        /*0014*/ 	.byte	0x00, 0xf0, 0x11, 0x00


	//----- nvinfo : EIATTR_KPARAM_INFO
	.align		4
.L_9:
        /*0018*/ 	.byte	0x04, 0x17
        /*001a*/ 	.short	(.L_11 - .L_10)
.L_10:
        /*001c*/ 	.word	0x00000000
        /*0020*/ 	.short	0x0002
        /*0022*/ 	.short	0x0010
        /*0024*/ 	.byte	0x00, 0xf0, 0x11, 0x00


	//----- nvinfo : EIATTR_KPARAM_INFO
	.align		4
.L_11:
        /*0028*/ 	.byte	0x04, 0x17
        /*002a*/ 	.short	(.L_13 - .L_12)
.L_12:
        /*002c*/ 	.word	0x00000000
        /*0030*/ 	.short	0x0001
        /*0032*/ 	.short	0x0008
        /*0034*/ 	.byte	0x00, 0xf5, 0x21, 0x00


	//----- nvinfo : EIATTR_KPARAM_INFO
	.align		4
.L_13:
        /*0038*/ 	.byte	0x04, 0x17
        /*003a*/ 	.short	(.L_15 - .L_14)
.L_14:
        /*003c*/ 	.word	0x00000000
        /*0040*/ 	.short	0x0000
        /*0042*/ 	.short	0x0000
        /*0044*/ 	.byte	0x00, 0xf5, 0x21, 0x00


	//----- nvinfo : EIATTR_SPARSE_MMA_MASK
	.align		4
.L_15:
        /*0048*/ 	.byte	0x03, 0x50
        /*004a*/ 	.short	0x0000


	//----- nvinfo : EIATTR_MAXREG_COUNT
	.align		4
        /*004c*/ 	.byte	0x03, 0x1b
        /*004e*/ 	.short	0x00ff


	//----- nvinfo : EIATTR_MERCURY_ISA_VERSION
	.align		4
        /*0050*/ 	.byte	0x03, 0x5f
        /*0052*/ 	.short	0x0101


	//----- nvinfo : EIATTR_VRC_CTA_INIT_COUNT
	.align		4
        /*0054*/ 	.byte	0x02, 0x4a
	.zero		1
	.zero		1


	//----- nvinfo : EIATTR_EXIT_INSTR_OFFSETS
	.align		4
        /*0058*/ 	.byte	0x04, 0x1c
        /*005a*/ 	.short	(.L_17 - .L_16)


	//   ....[0]....
.L_16:
        /*005c*/ 	.word	0x00000030


	//   ....[1]....
        /*0060*/ 	.word	0x00000680


	//   ....[2]....
        /*0064*/ 	.word	0x00000940


	//   ....[3]....
        /*0068*/ 	.word	0x00000b00


	//   ....[4]....
        /*006c*/ 	.word	0x00000bf0


	//----- nvinfo : EIATTR_CBANK_PARAM_SIZE
	.align		4
.L_17:
        /*0070*/ 	.byte	0x03, 0x19
        /*0072*/ 	.short	0x0018


	//----- nvinfo : EIATTR_PARAM_CBANK
	.align		4
        /*0074*/ 	.byte	0x04, 0x0a
        /*0076*/ 	.short	(.L_19 - .L_18)
	.align		4
.L_18:
        /*0078*/ 	.word	index@(.nv.constant0._Z12addSubArray1PiS_ii)
        /*007c*/ 	.short	0x0380
        /*007e*/ 	.short	0x0018


	//----- nvinfo : EIATTR_SW_WAR
	.align		4
.L_19:
        /*0080*/ 	.byte	0x04, 0x36
        /*0082*/ 	.short	(.L_21 - .L_20)
.L_20:
        /*0084*/ 	.word	0x00000008
.L_21:


//--------------------- .nv.callgraph             --------------------------
	.section	.nv.callgraph,"",@"SHT_CUDA_CALLGRAPH"
	.align	4
	.sectionentsize	8
	.align		4
        /*0000*/ 	.word	0x00000000
	.align		4
        /*0004*/ 	.word	0xffffffff
	.align		4
        /*0008*/ 	.word	0x00000000
	.align		4
        /*000c*/ 	.word	0xfffffffe
	.align		4
        /*0010*/ 	.word	0x00000000
	.align		4
        /*0014*/ 	.word	0xfffffffd
	.align		4
        /*0018*/ 	.word	0x00000000
	.align		4
        /*001c*/ 	.word	0xfffffffc


//--------------------- .text._Z12addSubArray1PiS_ii --------------------------
	.section	.text._Z12addSubArray1PiS_ii,"ax",@progbits
	.align	128
        .global         _Z12addSubArray1PiS_ii
        .type           _Z12addSubArray1PiS_ii,@function
        .size           _Z12addSubArray1PiS_ii,(.L_x_5 - _Z12addSubArray1PiS_ii)
        .other          _Z12addSubArray1PiS_ii,@"STO_CUDA_ENTRY STV_DEFAULT"
_Z12addSubArray1PiS_ii:
.text._Z12addSubArray1PiS_ii:
[----:B------:R-:W-:Y:S08]  /*0000*/  LDC R1, c[0x0][0x37c] ;  /* 0x0000df00ff017b82 */ /* 0x000ff00000000800 */
[----:B------:R-:W0:Y:S02]  /*0010*/  LDC R0, c[0x0][0x390] ;  /* 0x0000e400ff007b82 */ /* 0x000e240000000800 */
[----:B0-----:R-:W-:-:S13]  /*0020*/  ISETP.GE.AND P0, PT, R0, 0x1, PT ;  /* 0x000000010000780c */ /* 0x001fda0003f06270 */
[----:B------:R-:W-:Y:S05]  /*0030*/  @!P0 EXIT ;  /* 0x000000000000894d */ /* 0x000fea0003800000 */
[----:B------:R-:W0:Y:S01]  /*0040*/  S2R R2, SR_TID.X ;  /* 0x0000000000027919 */ /* 0x000e220000002100 */
[----:B------:R-:W0:Y:S01]  /*0050*/  S2UR UR4, SR_CTAID.X ;  /* 0x00000000000479c3 */ /* 0x000e220000002500 */
[C---:B------:R-:W-:Y:S01]  /*0060*/  ISETP.GE.U32.AND P1, PT, R0.reuse, 0x8, PT ;  /* 0x000000080000780c */ /* 0x040fe20003f26070 */
[----:B------:R-:W1:Y:S01]  /*0070*/  LDCU.64 UR12, c[0x0][0x358] ;  /* 0x00006b00ff0c77ac */ /* 0x000e620008000a00 */
[----:B------:R-:W-:-:S04]  /*0080*/  LOP3.LUT R16, R0, 0x7, RZ, 0xc0, !PT ;  /* 0x0000000700107812 */ /* 0x000fc800078ec0ff */
[----:B------:R-:W-:Y:S01]  /*0090*/  ISETP.NE.AND P0, PT, R16, RZ, PT ;  /* 0x000000ff1000720c */ /* 0x000fe20003f05270 */
[----:B------:R-:W0:Y:S02]  /*00a0*/  LDC R3, c[0x0][0x360] ;  /* 0x0000d800ff037b82 */ /* 0x000e240000000800 */
[----:B0-----:R-:W-:-:S04]  /*00b0*/  IMAD R3, R3, UR4, R2 ;  /* 0x0000000403037c24 */ /* 0x001fc8000f8e0202 */
[----:B------:R-:W-:Y:S02]  /*00c0*/  IMAD R2, R3, R0, RZ ;  /* 0x0000000003027224 */ /* 0x000fe400078e02ff */
[----:B------:R-:W-:Y:S02]  /*00d0*/  HFMA2 R3, -RZ, RZ, 0, 0 ;  /* 0x00000000ff037431 */ /* 0x000fe400000001ff */
[----:B------:R-:W-:Y:S01]  /*00e0*/  IMAD.SHL.U32 R2, R2, 0x2, RZ ;  /* 0x0000000202027824 */ /* 0x000fe200078e00ff */
[----:B-1----:R-:W-:Y:S06]  /*00f0*/  @!P1 BRA `(.L_x_0) ;  /* 0x0000000400609947 */ /* 0x002fec0003800000 */
[----:B------:R-:W0:Y:S01]  /*0100*/  LDCU.128 UR8, c[0x0][0x380] ;  /* 0x00007000ff0877ac */ /* 0x000e220008000c00 */
[----:B------:R-:W1:Y:S01]  /*0110*/  LDC.64 R4, c[0x0][0x388] ;  /* 0x0000e200ff047b82 */ /* 0x000e620000000a00 */
[----:B------:R-:W-:Y:S02]  /*0120*/  LOP3.LUT R3, R0, 0x7ffffff8, RZ, 0xc0, !PT ;  /* 0x7ffffff800037812 */ /* 0x000fe400078ec0ff */
[----:B------:R-:W-:-:S03]  /*0130*/  MOV R13, R2 ;  /* 0x00000002000d7202 */ /* 0x000fc60000000f00 */
[----:B------:R-:W-:Y:S01]  /*0140*/  IMAD.MOV R12, RZ, RZ, -R3 ;  /* 0x000000ffff0c7224 */ /* 0x000fe200078e0a03 */
[----:B0-----:R-:W-:Y:S02]  /*0150*/  UIADD3 UR6, UP0, UPT, UR8, 0x10, URZ ;  /* 0x0000001008067890 */ /* 0x001fe4000ff1e0ff */
[----:B------:R-:W-:Y:S02]  /*0160*/  UIADD3 UR4, UP1, UPT, UR10, 0x10, URZ ;  /* 0x000000100a047890 */ /* 0x000fe4000ff3e0ff */
[----:B------:R-:W-:Y:S02]  /*0170*/  UIADD3.X UR7, UPT, UPT, URZ, UR9, URZ, UP0, !UPT ;  /* 0x00000009ff077290 */ /* 0x000fe400087fe4ff */
[----:B------:R-:W-:Y:S01]  /*0180*/  MOV R14, UR6 ;  /* 0x00000006000e7c02 */ /* 0x000fe20008000f00 */
[----:B-1----:R-:W-:Y:S01]  /*0190*/  IMAD.WIDE.U32 R4, R0, 0x4, R4 ;  /* 0x0000000400047825 */ /* 0x002fe200078e0004 */
[----:B------:R-:W-:-:S03]  /*01a0*/  UIADD3.X UR5, UPT, UPT, URZ, UR11, URZ, UP1, !UPT ;  /* 0x0000000bff057290 */ /* 0x000fc60008ffe4ff */
[----:B------:R-:W-:-:S09]  /*01b0*/  IMAD.U32 R15, RZ, RZ, UR7 ;  /* 0x00000007ff0f7e24 */ /* 0x000fd2000f8e00ff */
.L_x_1:
[----:B-1----:R-:W-:Y:S01]  /*01c0*/  MOV R8, UR4 ;  /* 0x0000000400087c02 */ /* 0x002fe20008000f00 */
[----:B------:R-:W-:Y:S01]  /*01d0*/  IMAD.U32 R9, RZ, RZ, UR5 ;  /* 0x00000005ff097e24 */ /* 0x000fe2000f8e00ff */
[----:B------:R-:W-:Y:S01]  /*01e0*/  MOV R6, R14 ;  /* 0x0000000e00067202 */ /* 0x000fe20000000f00 */
[----:B------:R-:W-:Y:S02]  /*01f0*/  IMAD.MOV.U32 R7, RZ, RZ, R15 ;  /* 0x000000ffff077224 */ /* 0x000fe400078e000f */
[----:B------:R-:W-:-:S03]  /*0200*/  IMAD.WIDE R8, R13, 0x4, R8 ;  /* 0x000000040d087825 */ /* 0x000fc600078e0208 */
[----:B------:R-:W2:Y:S04]  /*0210*/  LDG.E R10, desc[UR12][R6.64+-0x10] ;  /* 0xfffff00c060a7981 */ /* 0x000ea8000c1e1900 */
[----:B------:R-:W2:Y:S02]  /*0220*/  LDG.E R11, desc[UR12][R8.64+-0x10] ;  /* 0xfffff00c080b7981 */ /* 0x000ea4000c1e1900 */
[----:B--2---:R-:W-:Y:S01]  /*0230*/  IADD3 R15, PT, PT, R10, R11, RZ ;  /* 0x0000000b0a0f7210 */ /* 0x004fe20007ffe0ff */
[----:B------:R-:W-:-:S04]  /*0240*/  IMAD.WIDE R10, R13, 0x4, R4 ;  /* 0x000000040d0a7825 */ /* 0x000fc800078e0204 */
[----:B------:R0:W-:Y:S04]  /*0250*/  STG.E desc[UR12][R8.64+-0x10], R15 ;  /* 0xfffff00f08007986 */ /* 0x0001e8000c10190c */
[----:B------:R-:W2:Y:S04]  /*0260*/  LDG.E R14, desc[UR12][R6.64+-0x10] ;  /* 0xfffff00c060e7981 */ /* 0x000ea8000c1e1900 */
[----:B------:R-:W2:Y:S02]  /*0270*/  LDG.E R17, desc[UR12][R10.64] ;  /* 0x0000000c0a117981 */ /* 0x000ea4000c1e1900 */
[----:B--2---:R-:W-:-:S05]  /*0280*/  IMAD.IADD R17, R17, 0x1, -R14 ;  /* 0x0000000111117824 */ /* 0x004fca00078e0a0e */
[----:B------:R1:W-:Y:S04]  /*0290*/  STG.E desc[UR12][R10.64], R17 ;  /* 0x000000110a007986 */ /* 0x0003e8000c10190c */
[----:B------:R-:W2:Y:S04]  /*02a0*/  LDG.E R14, desc[UR12][R6.64+-0xc] ;  /* 0xfffff40c060e7981 */ /* 0x000ea8000c1e1900 */
[----:B------:R-:W2:Y:S02]  /*02b0*/  LDG.E R19, desc[UR12][R8.64+-0xc] ;  /* 0xfffff40c08137981 */ /* 0x000ea4000c1e1900 */
[----:B--2---:R-:W-:-:S05]  /*02c0*/  IADD3 R19, PT, PT, R14, R19, RZ ;  /* 0x000000130e137210 */ /* 0x004fca0007ffe0ff */
[----:B------:R2:W-:Y:S04]  /*02d0*/  STG.E desc[UR12][R8.64+-0xc], R19 ;  /* 0xfffff41308007986 */ /* 0x0005e8000c10190c */
[----:B------:R-:W3:Y:S04]  /*02e0*/  LDG.E R14, desc[UR12][R6.64+-0xc] ;  /* 0xfffff40c060e7981 */ /* 0x000ee8000c1e1900 */
[----:B------:R-:W3:Y:S02]  /*02f0*/  LDG.E R21, desc[UR12][R10.64+0x4] ;  /* 0x0000040c0a157981 */ /* 0x000ee4000c1e1900 */
[----:B---3--:R-:W-:-:S05]  /*0300*/  IMAD.IADD R21, R21, 0x1, -R14 ;  /* 0x0000000115157824 */ /* 0x008fca00078e0a0e */
[----:B------:R3:W-:Y:S04]  /*0310*/  STG.E desc[UR12][R10.64+0x4], R21 ;  /* 0x000004150a007986 */ /* 0x0007e8000c10190c */
[----:B------:R-:W4:Y:S04]  /*0320*/  LDG.E R14, desc[UR12][R6.64+-0x8] ;  /* 0xfffff80c060e7981 */ /* 0x000f28000c1e1900 */
[----:B0-----:R-:W4:Y:S02]  /*0330*/  LDG.E R15, desc[UR12][R8.64+-0x8] ;  /* 0xfffff80c080f7981 */ /* 0x001f24000c1e1900 */
[----:B----4-:R-:W-:-:S05]  /*0340*/  IADD3 R15, PT, PT, R14, R15, RZ ;  /* 0x0000000f0e0f7210 */ /* 0x010fca0007ffe0ff */
[----:B------:R0:W-:Y:S04]  /*0350*/  STG.E desc[UR12][R8.64+-0x8], R15 ;  /* 0xfffff80f08007986 */ /* 0x0001e8000c10190c */
[----:B------:R-:W4:Y:S04]  /*0360*/  LDG.E R14, desc[UR12][R6.64+-0x8] ;  /* 0xfffff80c060e7981 */ /* 0x000f28000c1e1900 */
[----:B-1----:R-:W4:Y:S02]  /*0370*/  LDG.E R17, desc[UR12][R10.64+0x8] ;  /* 0x0000080c0a117981 */ /* 0x002f24000c1e1900 */
[----:B----4-:R-:W-:-:S05]  /*0380*/  IMAD.IADD R17, R17, 0x1, -R14 ;  /* 0x0000000111117824 */ /* 0x010fca00078e0a0e */
[----:B------:R1:W-:Y:S04]  /*0390*/  STG.E desc[UR12][R10.64+0x8], R17 ;  /* 0x000008110a007986 */ /* 0x0003e8000c10190c */
[----:B------:R-:W4:Y:S04]  /*03a0*/  LDG.E R14, desc[UR12][R6.64+-0x4] ;  /* 0xfffffc0c060e7981 */ /* 0x000f28000c1e1900 */
[----:B--2---:R-:W4:Y:S02]  /*03b0*/  LDG.E R19, desc[UR12][R8.64+-0x4] ;  /* 0xfffffc0c08137981 */ /* 0x004f24000c1e1900 */
[----:B----4-:R-:W-:-:S05]  /*03c0*/  IADD3 R19, PT, PT, R14, R19, RZ ;  /* 0x000000130e137210 */ /* 0x010fca0007ffe0ff */
[----:B------:R2:W-:Y:S04]  /*03d0*/  STG.E desc[UR12][R8.64+-0x4], R19 ;  /* 0xfffffc1308007986 */ /* 0x0005e8000c10190c */
[----:B------:R-:W4:Y:S04]  /*03e0*/  LDG.E R14, desc[UR12][R6.64+-0x4] ;  /* 0xfffffc0c060e7981 */ /* 0x000f28000c1e1900 */
[----:B---3--:R-:W4:Y:S02]  /*03f0*/  LDG.E R21, desc[UR12][R10.64+0xc] ;  /* 0x00000c0c0a157981 */ /* 0x008f24000c1e1900 */
[----:B----4-:R-:W-:-:S05]  /*0400*/  IMAD.IADD R21, R21, 0x1, -R14 ;  /* 0x0000000115157824 */ /* 0x010fca00078e0a0e */
        /* <DEDUP_REMOVED lines=26> */
[----:B--2---:R-:W4:Y:S01]  /*05b0*/  LDG.E R19, desc[UR12][R8.64+0xc] ;  /* 0x00000c0c08137981 */ /* 0x004f22000c1e1900 */
[----:B------:R-:W-:Y:S02]  /*05c0*/  IADD3 R12, PT, PT, R12, 0x8, RZ ;  /* 0x000000080c0c7810 */ /* 0x000fe40007ffe0ff */
[----:B----4-:R-:W-:-:S05]  /*05d0*/  IADD3 R19, PT, PT, R14, R19, RZ ;  /* 0x000000130e137210 */ /* 0x010fca0007ffe0ff */
[----:B------:R1:W-:Y:S04]  /*05e0*/  STG.E desc[UR12][R8.64+0xc], R19 ;  /* 0x00000c1308007986 */ /* 0x0003e8000c10190c */
[----:B------:R-:W2:Y:S04]  /*05f0*/  LDG.E R14, desc[UR12][R6.64+0xc] ;  /* 0x00000c0c060e7981 */ /* 0x000ea8000c1e1900 */
[----:B---3--:R-:W2:Y:S01]  /*0600*/  LDG.E R21, desc[UR12][R10.64+0x1c] ;  /* 0x00001c0c0a157981 */ /* 0x008ea2000c1e1900 */
[----:B------:R-:W-:Y:S02]  /*0610*/  ISETP.NE.AND P1, PT, R12, RZ, PT ;  /* 0x000000ff0c00720c */ /* 0x000fe40003f25270 */
[----:B------:R-:W-:Y:S01]  /*0620*/  IADD3 R13, PT, PT, R13, 0x8, RZ ;  /* 0x000000080d0d7810 */ /* 0x000fe20007ffe0ff */
[----:B--2---:R-:W-:Y:S01]  /*0630*/  IMAD.IADD R21, R21, 0x1, -R14 ;  /* 0x0000000115157824 */ /* 0x004fe200078e0a0e */
[----:B------:R-:W-:-:S04]  /*0640*/  IADD3 R14, P2, PT, R6, 0x20, RZ ;  /* 0x00000020060e7810 */ /* 0x000fc80007f5e0ff */
[----:B------:R1:W-:Y:S01]  /*0650*/  STG.E desc[UR12][R10.64+0x1c], R21 ;  /* 0x00001c150a007986 */ /* 0x0003e2000c10190c */
[----:B0-----:R-:W-:-:S04]  /*0660*/  IMAD.X R15, RZ, RZ, R7, P2 ;  /* 0x000000ffff0f7224 */ /* 0x001fc800010e0607 */
[----:B------:R-:W-:Y:S05]  /*0670*/  @P1 BRA `(.L_x_1) ;  /* 0xfffffff800d01947 */ /* 0x000fea000383ffff */
.L_x_0:
[----:B------:R-:W-:Y:S05]  /*0680*/  @!P0 EXIT ;  /* 0x000000000000894d */ /* 0x000fea0003800000 */
[----:B------:R-:W-:Y:S02]  /*0690*/  ISETP.GE.U32.AND P0, PT, R16, 0x4, PT ;  /* 0x000000041000780c */ /* 0x000fe40003f06070 */
[----:B------:R-:W-:-:S04]  /*06a0*/  LOP3.LUT R12, R0, 0x3, RZ, 0xc0, !PT ;  /* 0x00000003000c7812 */ /* 0x000fc800078ec0ff */
[----:B------:R-:W-:-:S07]  /*06b0*/  ISETP.NE.AND P1, PT, R12, RZ, PT ;  /* 0x000000ff0c00720c */ /* 0x000fce0003f25270 */
[----:B------:R-:W-:Y:S06]  /*06c0*/  @!P0 BRA `(.L_x_2) ;  /* 0x00000000009c8947 */ /* 0x000fec0003800000 */
[----:B------:R-:W0:Y:S01]  /*06d0*/  LDC.64 R4, c[0x0][0x388] ;  /* 0x0000e200ff047b82 */ /* 0x000e220000000a00 */
[----:B-1----:R-:W-:-:S07]  /*06e0*/  IMAD.IADD R9, R2, 0x1, R3 ;  /* 0x0000000102097824 */ /* 0x002fce00078e0203 */
[----:B------:R-:W1:Y:S01]  /*06f0*/  LDC.64 R6, c[0x0][0x380] ;  /* 0x0000e000ff067b82 */ /* 0x000e620000000a00 */
[----:B0-----:R-:W-:-:S05]  /*0700*/  IMAD.WIDE R4, R9, 0x4, R4 ;  /* 0x0000000409047825 */ /* 0x001fca00078e0204 */
[----:B------:R-:W2:Y:S01]  /*0710*/  LDG.E R9, desc[UR12][R4.64] ;  /* 0x0000000c04097981 */ /* 0x000ea2000c1e1900 */
[----:B-1----:R-:W-:-:S05]  /*0720*/  IMAD.WIDE.U32 R6, R3, 0x4, R6 ;  /* 0x0000000403067825 */ /* 0x002fca00078e0006 */
[----:B------:R-:W2:Y:S02]  /*0730*/  LDG.E R8, desc[UR12][R6.64] ;  /* 0x0000000c06087981 */ /* 0x000ea4000c1e1900 */
[----:B--2---:R-:W-:Y:S01]  /*0740*/  IADD3 R11, PT, PT, R8, R9, RZ ;  /* 0x00000009080b7210 */ /* 0x004fe20007ffe0ff */
[----:B------:R-:W-:-:S04]  /*0750*/  IMAD.WIDE.U32 R8, R0, 0x4, R4 ;  /* 0x0000000400087825 */ /* 0x000fc800078e0004 */
        /* <DEDUP_REMOVED lines=25> */
[----:B------:R-:W2:Y:S04]  /*08f0*/  LDG.E R10, desc[UR12][R6.64+0xc] ;  /* 0x00000c0c060a7981 */ /* 0x000ea8000c1e1900 */
[----:B---3--:R-:W2:Y:S01]  /*0900*/  LDG.E R17, desc[UR12][R8.64+0xc] ;  /* 0x00000c0c08117981 */ /* 0x008ea2000c1e1900 */
[----:B------:R-:W-:Y:S01]  /*0910*/  IADD3 R3, PT, PT, R3, 0x4, RZ ;  /* 0x0000000403037810 */ /* 0x000fe20007ffe0ff */
[----:B--2---:R-:W-:-:S05]  /*0920*/  IMAD.IADD R17, R17, 0x1, -R10 ;  /* 0x0000000111117824 */ /* 0x004fca00078e0a0a */
[----:B------:R0:W-:Y:S02]  /*0930*/  STG.E desc[UR12][R8.64+0xc], R17 ;  /* 0x00000c1108007986 */ /* 0x0001e4000c10190c */
.L_x_2:
[----:B------:R-:W-:Y:S05]  /*0940*/  @!P1 EXIT ;  /* 0x000000000000994d */ /* 0x000fea0003800000 */
[----:B------:R-:W-:Y:S02]  /*0950*/  ISETP.NE.AND P0, PT, R12, 0x1, PT ;  /* 0x000000010c00780c */ /* 0x000fe40003f05270 */
[----:B0-----:R-:W-:-:S04]  /*0960*/  LOP3.LUT R4, R0, 0x1, RZ, 0xc0, !PT ;  /* 0x0000000100047812 */ /* 0x001fc800078ec0ff */
[----:B------:R-:W-:-:S07]  /*0970*/  ISETP.NE.U32.AND P1, PT, R4, 0x1, PT ;  /* 0x000000010400780c */ /* 0x000fce0003f25070 */
        /* <DEDUP_REMOVED lines=19> */
[----:B------:R-:W2:Y:S04]  /*0ab0*/  LDG.E R10, desc[UR12][R6.64+0x4] ;  /* 0x0000040c060a7981 */ /* 0x000ea8000c1e1900 */
[----:B------:R-:W2:Y:S01]  /*0ac0*/  LDG.E R17, desc[UR12][R8.64+0x4] ;  /* 0x0000040c08117981 */ /* 0x000ea2000c1e1900 */
[----:B------:R-:W-:Y:S01]  /*0ad0*/  IADD3 R3, PT, PT, R3, 0x2, RZ ;  /* 0x0000000203037810 */ /* 0x000fe20007ffe0ff */
[----:B--2---:R-:W-:-:S05]  /*0ae0*/  IMAD.IADD R17, R17, 0x1, -R10 ;  /* 0x0000000111117824 */ /* 0x004fca00078e0a0a */
[----:B------:R0:W-:Y:S02]  /*0af0*/  STG.E desc[UR12][R8.64+0x4], R17 ;  /* 0x0000041108007986 */ /* 0x0001e4000c10190c */
.L_x_3:
[----:B------:R-:W-:Y:S05]  /*0b00*/  @P1 EXIT ;  /* 0x000000000000194d */ /* 0x000fea0003800000 */
[----:B0-----:R-:W0:Y:S01]  /*0b10*/  LDC.64 R4, c[0x0][0x380] ;  /* 0x0000e000ff047b82 */ /* 0x001e220000000a00 */
[----:B-1----:R-:W-:-:S07]  /*0b20*/  IMAD.IADD R9, R2, 0x1, R3 ;  /* 0x0000000102097824 */ /* 0x002fce00078e0203 */
[----:B------:R-:W1:Y:S01]  /*0b30*/  LDC.64 R6, c[0x0][0x388] ;  /* 0x0000e200ff067b82 */ /* 0x000e620000000a00 */
[----:B0-----:R-:W-:-:S04]  /*0b40*/  IMAD.WIDE.U32 R2, R3, 0x4, R4 ;  /* 0x0000000403027825 */ /* 0x001fc800078e0004 */
[----:B-1----:R-:W-:Y:S02]  /*0b50*/  IMAD.WIDE R4, R9, 0x4, R6 ;  /* 0x0000000409047825 */ /* 0x002fe400078e0206 */
[----:B------:R-:W2:Y:S04]  /*0b60*/  LDG.E R6, desc[UR12][R2.64] ;  /* 0x0000000c02067981 */ /* 0x000ea8000c1e1900 */
[----:B------:R-:W2:Y:S02]  /*0b70*/  LDG.E R7, desc[UR12][R4.64] ;  /* 0x0000000c04077981 */ /* 0x000ea4000c1e1900 */
[----:B--2---:R-:W-:Y:S01]  /*0b80*/  IADD3 R9, PT, PT, R6, R7, RZ ;  /* 0x0000000706097210 */ /* 0x004fe20007ffe0ff */
[----:B------:R-:W-:-:S04]  /*0b90*/  IMAD.WIDE.U32 R6, R0, 0x4, R4 ;  /* 0x0000000400067825 */ /* 0x000fc800078e0004 */
[----:B------:R-:W-:Y:S04]  /*0ba0*/  STG.E desc[UR12][R4.64], R9 ;  /* 0x0000000904007986 */ /* 0x000fe8000c10190c */
[----:B------:R-:W2:Y:S04]  /*0bb0*/  LDG.E R0, desc[UR12][R2.64] ;  /* 0x0000000c02007981 */ /* 0x000ea8000c1e1900 */
[----:B------:R-:W2:Y:S02]  /*0bc0*/  LDG.E R11, desc[UR12][R6.64] ;  /* 0x0000000c060b7981 */ /* 0x000ea4000c1e1900 */
[----:B--2---:R-:W-:-:S05]  /*0bd0*/  IADD3 R11, PT, PT, -R0, R11, RZ ;  /* 0x0000000b000b7210 */ /* 0x004fca0007ffe1ff */
[----:B------:R-:W-:Y:S01]  /*0be0*/  STG.E desc[UR12][R6.64], R11 ;  /* 0x0000000b06007986 */ /* 0x000fe2000c10190c */
[----:B------:R-:W-:Y:S05]  /*0bf0*/  EXIT ;  /* 0x000000000000794d */ /* 0x000fea0003800000 */
.L_x_4:
[----:B------:R-:W-:-:S00]  /*0c00*/  BRA `(.L_x_4) ;  /* 0xfffffffc00fc7947 */ /* 0x000fc0000383ffff */
[----:B------:R-:W-:-:S00]  /*0c10*/  NOP ;  /* 0x0000000000007918 */ /* 0x000fc00000000000 */
        /* <DEDUP_REMOVED lines=14> */
.L_x_5:


//--------------------- .nv.shared.reserved.0     --------------------------
	.section	.nv.shared.reserved.0,"aw",@nobits
	.weak		__nv_reservedSMEM_offset_0_alias
	.size		__nv_reservedSMEM_offset_0_alias, 0, 64
	.other		__nv_reservedSMEM_offset_0_alias,@"STO_CUDA_RESERVED_SHARED STV_DEFAULT"
__nv_reservedSMEM_offset_0_alias:
	.zero		0
	.zero		64


//--------------------- .nv.constant0._Z12addSubArray1PiS_ii --------------------------
	.section	.nv.constant0._Z12addSubArray1PiS_ii,"a",@progbits
	.sectionflags	@""
	.align	4
.nv.constant0._Z12addSubArray1PiS_ii:
	.zero		920


//--------------------- SYMBOLS --------------------------

	.type		.nv.reservedSmem.offset0,@object
	.size		.nv.reservedSmem.offset0,0x4
